	.headerflags	@"EF_CUDA_TEXMODE_UNIFIED EF_CUDA_64BIT_ADDRESS EF_CUDA_ACCELERATORS EF_CUDA_SM90 EF_CUDA_VIRTUAL_SM(EF_CUDA_SM90)"
	.elftype	@"ET_EXEC"


//--------------------- .nv.info                  --------------------------
	.section	.nv.info,"",@"SHT_CUDA_INFO"
	.align	4


	//----- nvinfo : EIATTR_REGCOUNT
	.align		4
        /*0000*/ 	.byte	0x04, 0x2f
        /*0002*/ 	.short	(.L_1 - .L_0)
	.align		4
.L_0:
        /*0004*/ 	.word	index@(triton_per_fused_mean_1)
        /*0008*/ 	.word	0x0000000e


	//----- nvinfo : EIATTR_MIN_STACK_SIZE
	.align		4
.L_1:
        /*000c*/ 	.byte	0x04, 0x12
        /*000e*/ 	.short	(.L_3 - .L_2)
	.align		4
.L_2:
        /*0010*/ 	.word	index@(triton_per_fused_mean_1)
        /*0014*/ 	.word	0x00000000


	//----- nvinfo : EIATTR_FRAME_SIZE
	.align		4
.L_3:
        /*0018*/ 	.byte	0x04, 0x11
        /*001a*/ 	.short	(.L_5 - .L_4)
	.align		4
.L_4:
        /*001c*/ 	.word	index@(triton_per_fused_mean_1)
        /*0020*/ 	.word	0x00000000


	//----- nvinfo : EIATTR_MIN_STACK_SIZE
	.align		4
.L_5:
        /*0024*/ 	.byte	0x04, 0x12
        /*0026*/ 	.short	(.L_7 - .L_6)
	.align		4
.L_6:
        /*0028*/ 	.word	index@(triton_per_fused_mean_1)
        /*002c*/ 	.word	0x00000000
.L_7:


//--------------------- .nv.info.triton_per_fused_mean_1 --------------------------
	.section	.nv.info.triton_per_fused_mean_1,"",@"SHT_CUDA_INFO"
	.sectionflags	@""
	.align	4


	//----- nvinfo : EIATTR_CUDA_API_VERSION
	.align		4
        /*0000*/ 	.byte	0x04, 0x37
        /*0002*/ 	.short	(.L_9 - .L_8)
.L_8:
        /*0004*/ 	.word	0x0000007c


	//----- nvinfo : EIATTR_KPARAM_INFO
	.align		4
.L_9:
        /*0008*/ 	.byte	0x04, 0x17
        /*000a*/ 	.short	(.L_11 - .L_10)
.L_10:
        /*000c*/ 	.word	0x00000000
        /*0010*/ 	.short	0x0003
        /*0012*/ 	.short	0x0014
        /*0014*/ 	.byte	0x00, 0xf0, 0x11, 0x00


	//----- nvinfo : EIATTR_KPARAM_INFO
	.align		4
.L_11:
        /*0018*/ 	.byte	0x04, 0x17
        /*001a*/ 	.short	(.L_13 - .L_12)
.L_12:
        /*001c*/ 	.word	0x00000000
        /*0020*/ 	.short	0x0002
        /*0022*/ 	.short	0x0010
        /*0024*/ 	.byte	0x00, 0xf0, 0x11, 0x00


	//----- nvinfo : EIATTR_KPARAM_INFO
	.align		4
.L_13:
        /*0028*/ 	.byte	0x04, 0x17
        /*002a*/ 	.short	(.L_15 - .L_14)
.L_14:
        /*002c*/ 	.word	0x00000000
        /*0030*/ 	.short	0x0001
        /*0032*/ 	.short	0x0008
        /*0034*/ 	.byte	0x00, 0xf4, 0x21, 0x00


	//----- nvinfo : EIATTR_KPARAM_INFO
	.align		4
.L_15:
        /*0038*/ 	.byte	0x04, 0x17
        /*003a*/ 	.short	(.L_17 - .L_16)
.L_16:
        /*003c*/ 	.word	0x00000000
        /*0040*/ 	.short	0x0000
        /*0042*/ 	.short	0x0000
        /*0044*/ 	.byte	0x00, 0xf4, 0x21, 0x00


	//----- nvinfo : EIATTR_SPARSE_MMA_MASK
	.align		4
.L_17:
        /*0048*/ 	.byte	0x03, 0x50
        /*004a*/ 	.short	0x0000


	//----- nvinfo : EIATTR_MAXREG_COUNT
	.align		4
        /*004c*/ 	.byte	0x03, 0x1b
        /*004e*/ 	.short	0x00ff


	//----- nvinfo : EIATTR_COOP_GROUP_MASK_REGIDS
	.align		4
        /*0050*/ 	.byte	0x04, 0x29
        /*0052*/ 	.short	(.L_19 - .L_18)


	//   ....[0]....
.L_18:
        /*0054*/ 	.word	0xffffffff


	//   ....[1]....
        /*0058*/ 	.word	0xffffffff


	//   ....[2]....
        /*005c*/ 	.word	0xffffffff


	//   ....[3]....
        /*0060*/ 	.word	0xffffffff


	//----- nvinfo : EIATTR_COOP_GROUP_INSTR_OFFSETS
	.align		4
.L_19:
        /*0064*/ 	.byte	0x04, 0x28
        /*0066*/ 	.short	(.L_21 - .L_20)


	//   ....[0]....
.L_20:
        /*0068*/ 	.word	0x000000f0


	//   ....[1]....
        /*006c*/ 	.word	0x00000120


	//   ....[2]....
        /*0070*/ 	.word	0x00000140


	//   ....[3]....
        /*0074*/ 	.word	0x00000170


	//----- nvinfo : EIATTR_EXIT_INSTR_OFFSETS
	.align		4
.L_21:
        /*0078*/ 	.byte	0x04, 0x1c
        /*007a*/ 	.short	(.L_23 - .L_22)


	//   ....[0]....
.L_22:
        /*007c*/ 	.word	0x000001a0


	//   ....[1]....
        /*0080*/ 	.word	0x000001d0


	//----- nvinfo : EIATTR_REQNTID
	.align		4
.L_23:
        /*0084*/ 	.byte	0x04, 0x10
        /*0086*/ 	.short	(.L_25 - .L_24)
.L_24:
        /*0088*/ 	.word	0x00000040
        /*008c*/ 	.word	0x00000001
        /*0090*/ 	.word	0x00000001


	//----- nvinfo : EIATTR_CBANK_PARAM_SIZE
	.align		4
.L_25:
        /*0094*/ 	.byte	0x03, 0x19
        /*0096*/ 	.short	0x0018


	//----- nvinfo : EIATTR_PARAM_CBANK
	.align		4
        /*0098*/ 	.byte	0x04, 0x0a
        /*009a*/ 	.short	(.L_27 - .L_26)
	.align		4
.L_26:
        /*009c*/ 	.word	index@(.nv.constant0.triton_per_fused_mean_1)
        /*00a0*/ 	.short	0x0210
        /*00a2*/ 	.short	0x0018


	//----- nvinfo : EIATTR_SW_WAR
	.align		4
.L_27:
        /*00a4*/ 	.byte	0x04, 0x36
        /*00a6*/ 	.short	(.L_29 - .L_28)
.L_28:
        /*00a8*/ 	.word	0x00000008
.L_29:


//--------------------- .nv.callgraph             --------------------------
	.section	.nv.callgraph,"",@"SHT_CUDA_CALLGRAPH"
	.align	4
	.sectionentsize	8
	.align		4
        /*0000*/ 	.word	0x00000000
	.align		4
        /*0004*/ 	.word	0xffffffff
	.align		4
        /*0008*/ 	.word	0x00000000
	.align		4
        /*000c*/ 	.word	0xfffffffe
	.align		4
        /*0010*/ 	.word	0x00000000
	.align		4
        /*0014*/ 	.word	0xfffffffd
	.align		4
        /*0018*/ 	.word	0x00000000
	.align		4
        /*001c*/ 	.word	0xfffffffc


//--------------------- .text.triton_per_fused_mean_1 --------------------------
	.section	.text.triton_per_fused_mean_1,"ax",@progbits
	.sectionflags	@"SHF_BARRIERS=1"
	.align	128
        .global         triton_per_fused_mean_1
        .type           triton_per_fused_mean_1,@function
        .size           triton_per_fused_mean_1,(.L_x_1 - triton_per_fused_mean_1)
        .other          triton_per_fused_mean_1,@"STO_CUDA_ENTRY STV_DEFAULT"
triton_per_fused_mean_1:
.text.triton_per_fused_mean_1:
[----:B------:R-:W0:Y:S02]  /*0000*/  LDC R1, c[0x0][0x28] ;  /* 0x00000a00ff017b82 */ /* 0x000e240000000800 */
[----:B------:R-:W1:Y:S01]  /*0010*/  S2R R10, SR_TID.X ;  /* 0x00000000000a7919 */ /* 0x000e620000002100 */
[----:B------:R-:W2:Y:S01]  /*0020*/  LDC.64 R2, c[0x0][0x218] ;  /* 0x00008600ff027b82 */ /* 0x000ea20000000a00 */
[----:B------:R-:W-:Y:S01]  /*0030*/  ULDC.64 UR4, c[0x0][0x208] ;  /* 0x0000820000047ab9 */ /* 0x000fe20000000a00 */
[----:B------:R-:W3:Y:S01]  /*0040*/  S2R R11, SR_CTAID.X ;  /* 0x00000000000b7919 */ /* 0x000ee20000002500 */
[----:B-1----:R-:W-:Y:S02]  /*0050*/  LOP3.LUT R0, R10, 0xf, RZ, 0xc0, !PT ;  /* 0x0000000f0a007812 */ /* 0x002fe400078ec0ff */
[C---:B---3--:R-:W-:Y:S02]  /*0060*/  ISETP.GE.AND P0, PT, R11.reuse, 0x10, PT ;  /* 0x000000100b00780c */ /* 0x048fe40003f06270 */
[----:B------:R-:W-:Y:S01]  /*0070*/  LEA R5, R11, R0, 0x4 ;  /* 0x000000000b057211 */ /* 0x000fe200078e20ff */
[----:B------:R-:W-:-:S04]  /*0080*/  HFMA2.MMA R0, -RZ, RZ, 0, 0 ;  /* 0x00000000ff007435 */ /* 0x000fc800000001ff */
[----:B--2---:R-:W-:-:S06]  /*0090*/  IMAD.WIDE R2, R5, 0x4, R2 ;  /* 0x0000000405027825 */ /* 0x004fcc00078e0202 */
[----:B------:R-:W2:Y:S01]  /*00a0*/  @!P0 LDG.E R0, desc[UR4][R2.64] ;  /* 0x0000000402008981 */ /* 0x000ea2000c1e1900 */
[----:B------:R-:W-:Y:S01]  /*00b0*/  BAR.SYNC.DEFER_BLOCKING 0x0 ;  /* 0x0000000000007b1d */ /* 0x000fe20000010000 */
[----:B--2---:R-:W-:-:S04]  /*00c0*/  SEL R0, R0, RZ, !P0 ;  /* 0x000000ff00007207 */ /* 0x004fc80004000000 */
[----:B------:R-:W-:Y:S02]  /*00d0*/  FSEL R0, R0, RZ, !P0 ;  /* 0x000000ff00007208 */ /* 0x000fe40004000000 */
[----:B------:R-:W-:-:S03]  /*00e0*/  LOP3.LUT P0, RZ, R10, 0x3f, RZ, 0xc0, !PT ;  /* 0x0000003f0aff7812 */ /* 0x000fc6000780c0ff */
[----:B------:R-:W1:Y:S01]  /*00f0*/  SHFL.BFLY PT, R5, R0, 0x8, 0x1f ;  /* 0x0d001f0000057f89 */ /* 0x000e6200000e0000 */
[----:B------:R-:W-:Y:S01]  /*0100*/  ISETP.LT.AND P0, PT, R11, 0x10, !P0 ;  /* 0x000000100b00780c */ /* 0x000fe20004701270 */
[----:B-1----:R-:W-:-:S05]  /*0110*/  FADD R6, R0, R5 ;  /* 0x0000000500067221 */ /* 0x002fca0000000000 */
[----:B------:R-:W1:Y:S02]  /*0120*/  SHFL.BFLY PT, R5, R6, 0x4, 0x1f ;  /* 0x0c801f0006057f89 */ /* 0x000e6400000e0000 */
[----:B-1----:R-:W-:-:S05]  /*0130*/  FADD R7, R6, R5 ;  /* 0x0000000506077221 */ /* 0x002fca0000000000 */
[----:B------:R-:W1:Y:S02]  /*0140*/  SHFL.BFLY PT, R4, R7, 0x2, 0x1f ;  /* 0x0c401f0007047f89 */ /* 0x000e6400000e0000 */
[----:B-1----:R-:W-:Y:S02]  /*0150*/  FADD R8, R7, R4 ;  /* 0x0000000407087221 */ /* 0x002fe40000000000 */
[----:B------:R-:W1:Y:S03]  /*0160*/  LDC.64 R4, c[0x0][0x210] ;  /* 0x00008400ff047b82 */ /* 0x000e660000000a00 */
[----:B------:R-:W2:Y:S01]  /*0170*/  SHFL.BFLY PT, R9, R8, 0x1, 0x1f ;  /* 0x0c201f0008097f89 */ /* 0x000ea200000e0000 */
[----:B-1----:R-:W-:-:S04]  /*0180*/  IMAD.WIDE R2, R11, 0x4, R4 ;  /* 0x000000040b027825 */ /* 0x002fc800078e0204 */
[----:B--2---:R-:W-:Y:S01]  /*0190*/  FADD R9, R8, R9 ;  /* 0x0000000908097221 */ /* 0x004fe20000000000 */
[----:B------:R-:W-:Y:S06]  /*01a0*/  @!P0 EXIT ;  /* 0x000000000000894d */ /* 0x000fec0003800000 */
[----:B------:R-:W-:-:S05]  /*01b0*/  FMUL R9, R9, 0.0625 ;  /* 0x3d80000009097820 */ /* 0x000fca0000400000 */
[----:B------:R-:W-:Y:S01]  /*01c0*/  STG.E desc[UR4][R2.64], R9 ;  /* 0x0000000902007986 */ /* 0x000fe2000c101904 */
[----:B------:R-:W-:Y:S05]  /*01d0*/  EXIT ;  /* 0x000000000000794d */ /* 0x000fea0003800000 */
.L_x_0:
[----:B------:R-:W-:-:S00]  /*01e0*/  BRA `(.L_x_0) ;  /* 0xfffffffc00fc7947 */ /* 0x000fc0000383ffff */
[----:B------:R-:W-:-:S00]  /*01f0*/  NOP ;  /* 0x0000000000007918 */ /* 0x000fc00000000000 */
        /* <DEDUP_REMOVED lines=8> */
.L_x_1:


//--------------------- .nv.constant0.triton_per_fused_mean_1 --------------------------
	.section	.nv.constant0.triton_per_fused_mean_1,"a",@progbits
	.sectionflags	@""
	.align	4
.nv.constant0.triton_per_fused_mean_1:
	.zero		552
